//
// Generated by NVIDIA NVVM Compiler
//
// Compiler Build ID: CL-36424714
// Cuda compilation tools, release 13.0, V13.0.88
// Based on NVVM 20.0.0
//

.version 9.0
.target sm_100
.address_size 64

	// .globl	_Z14matrixMulTiledPfS_S_i
// _ZZ14matrixMulTiledPfS_S_iE5tileA has been demoted
// _ZZ14matrixMulTiledPfS_S_iE5tileB has been demoted

.visible .entry _Z14matrixMulTiledPfS_S_i(
	.param .u64 .ptr .align 1 _Z14matrixMulTiledPfS_S_i_param_0,
	.param .u64 .ptr .align 1 _Z14matrixMulTiledPfS_S_i_param_1,
	.param .u64 .ptr .align 1 _Z14matrixMulTiledPfS_S_i_param_2,
	.param .u32 _Z14matrixMulTiledPfS_S_i_param_3
)
{
	.reg .pred 	%p<8>;
	.reg .b32 	%r<104>;
	.reg .b32 	%f<368>;
	.reg .b64 	%rd<40>;
	// demoted variable
	.shared .align 4 .b8 _ZZ14matrixMulTiledPfS_S_iE5tileA[1024];
	// demoted variable
	.shared .align 4 .b8 _ZZ14matrixMulTiledPfS_S_iE5tileB[1024];
	ld.param.u32 	%r31, [_Z14matrixMulTiledPfS_S_i_param_3];
	mov.u32 	%r1, %tid.x;
	mov.u32 	%r2, %tid.y;
	mov.u32 	%r32, %ctaid.y;
	shl.b32 	%r33, %r32, 4;
	add.s32 	%r3, %r33, %r2;
	mov.u32 	%r34, %ctaid.x;
	shl.b32 	%r4, %r34, 4;
	add.s32 	%r5, %r4, %r1;
	shr.s32 	%r35, %r31, 31;
	shr.u32 	%r36, %r35, 28;
	add.s32 	%r37, %r31, %r36;
	shr.s32 	%r6, %r37, 4;
	setp.lt.s32 	%p1, %r31, 16;
	mov.f32 	%f367, 0f00000000;
	@%p1 bra 	$L__BB0_9;
	mad.lo.s32 	%r100, %r31, %r3, %r1;
	shl.b32 	%r39, %r2, 6;
	mov.u32 	%r40, _ZZ14matrixMulTiledPfS_S_iE5tileA;
	add.s32 	%r8, %r40, %r39;
	add.s32 	%r41, %r6, -1;
	setp.lt.u32 	%p2, %r41, 3;
	mov.f32 	%f367, 0f00000000;
	mov.b32 	%r103, 0;
	@%p2 bra 	$L__BB0_4;
	and.b32  	%r103, %r6, 134217724;
	neg.s32 	%r101, %r103;
	add.s32 	%r43, %r2, 48;
	mad.lo.s32 	%r44, %r31, %r43, %r1;
	add.s32 	%r99, %r44, %r4;
	add.s32 	%r45, %r2, 32;
	mad.lo.s32 	%r46, %r31, %r45, %r1;
	add.s32 	%r98, %r46, %r4;
	add.s32 	%r47, %r2, 16;
	mad.lo.s32 	%r48, %r31, %r47, %r1;
	add.s32 	%r97, %r48, %r4;
	mad.lo.s32 	%r49, %r2, %r31, %r1;
	add.s32 	%r96, %r49, %r4;
	mov.f32 	%f367, 0f00000000;
$L__BB0_3:
	.pragma "nounroll";
	ld.param.u64 	%rd36, [_Z14matrixMulTiledPfS_S_i_param_1];
	ld.param.u64 	%rd33, [_Z14matrixMulTiledPfS_S_i_param_0];
	cvta.to.global.u64 	%rd4, %rd33;
	mul.wide.s32 	%rd5, %r100, 4;
	add.s64 	%rd6, %rd4, %rd5;
	ld.global.f32 	%f14, [%rd6];
	shl.b32 	%r51, %r1, 2;
	add.s32 	%r52, %r8, %r51;
	st.shared.f32 	[%r52], %f14;
	cvta.to.global.u64 	%rd7, %rd36;
	mul.wide.s32 	%rd8, %r96, 4;
	add.s64 	%rd9, %rd7, %rd8;
	ld.global.f32 	%f15, [%rd9];
	mov.u32 	%r54, _ZZ14matrixMulTiledPfS_S_iE5tileB;
	add.s32 	%r55, %r54, %r51;
	add.s32 	%r56, %r55, %r39;
	st.shared.f32 	[%r56], %f15;
	bar.sync 	0;
	ld.shared.f32 	%f16, [%r8];
	ld.shared.f32 	%f17, [%r55];
	fma.rn.f32 	%f18, %f16, %f17, %f367;
	ld.shared.f32 	%f19, [%r8+4];
	ld.shared.f32 	%f20, [%r55+64];
	fma.rn.f32 	%f21, %f19, %f20, %f18;
	ld.shared.f32 	%f22, [%r8+8];
	ld.shared.f32 	%f23, [%r55+128];
	fma.rn.f32 	%f24, %f22, %f23, %f21;
	ld.shared.f32 	%f25, [%r8+12];
	ld.shared.f32 	%f26, [%r55+192];
	fma.rn.f32 	%f27, %f25, %f26, %f24;
	ld.shared.f32 	%f28, [%r8+16];
	ld.shared.f32 	%f29, [%r55+256];
	fma.rn.f32 	%f30, %f28, %f29, %f27;
	ld.shared.f32 	%f31, [%r8+20];
	ld.shared.f32 	%f32, [%r55+320];
	fma.rn.f32 	%f33, %f31, %f32, %f30;
	ld.shared.f32 	%f34, [%r8+24];
	ld.shared.f32 	%f35, [%r55+384];
	fma.rn.f32 	%f36, %f34, %f35, %f33;
	ld.shared.f32 	%f37, [%r8+28];
	ld.shared.f32 	%f38, [%r55+448];
	fma.rn.f32 	%f39, %f37, %f38, %f36;
	ld.shared.f32 	%f40, [%r8+32];
	ld.shared.f32 	%f41, [%r55+512];
	fma.rn.f32 	%f42, %f40, %f41, %f39;
	ld.shared.f32 	%f43, [%r8+36];
	ld.shared.f32 	%f44, [%r55+576];
	fma.rn.f32 	%f45, %f43, %f44, %f42;
	ld.shared.f32 	%f46, [%r8+40];
	ld.shared.f32 	%f47, [%r55+640];
	fma.rn.f32 	%f48, %f46, %f47, %f45;
	ld.shared.f32 	%f49, [%r8+44];
	ld.shared.f32 	%f50, [%r55+704];
	fma.rn.f32 	%f51, %f49, %f50, %f48;
	ld.shared.f32 	%f52, [%r8+48];
	ld.shared.f32 	%f53, [%r55+768];
	fma.rn.f32 	%f54, %f52, %f53, %f51;
	ld.shared.f32 	%f55, [%r8+52];
	ld.shared.f32 	%f56, [%r55+832];
	fma.rn.f32 	%f57, %f55, %f56, %f54;
	ld.shared.f32 	%f58, [%r8+56];
	ld.shared.f32 	%f59, [%r55+896];
	fma.rn.f32 	%f60, %f58, %f59, %f57;
	ld.shared.f32 	%f61, [%r8+60];
	ld.shared.f32 	%f62, [%r55+960];
	fma.rn.f32 	%f63, %f61, %f62, %f60;
	bar.sync 	0;
	ld.global.f32 	%f64, [%rd6+64];
	st.shared.f32 	[%r52], %f64;
	mul.wide.s32 	%rd10, %r97, 4;
	add.s64 	%rd11, %rd7, %rd10;
	ld.global.f32 	%f65, [%rd11];
	st.shared.f32 	[%r56], %f65;
	bar.sync 	0;
	ld.shared.f32 	%f66, [%r8];
	ld.shared.f32 	%f67, [%r55];
	fma.rn.f32 	%f68, %f66, %f67, %f63;
	ld.shared.f32 	%f69, [%r8+4];
	ld.shared.f32 	%f70, [%r55+64];
	fma.rn.f32 	%f71, %f69, %f70, %f68;
	ld.shared.f32 	%f72, [%r8+8];
	ld.shared.f32 	%f73, [%r55+128];
	fma.rn.f32 	%f74, %f72, %f73, %f71;
	ld.shared.f32 	%f75, [%r8+12];
	ld.shared.f32 	%f76, [%r55+192];
	fma.rn.f32 	%f77, %f75, %f76, %f74;
	ld.shared.f32 	%f78, [%r8+16];
	ld.shared.f32 	%f79, [%r55+256];
	fma.rn.f32 	%f80, %f78, %f79, %f77;
	ld.shared.f32 	%f81, [%r8+20];
	ld.shared.f32 	%f82, [%r55+320];
	fma.rn.f32 	%f83, %f81, %f82, %f80;
	ld.shared.f32 	%f84, [%r8+24];
	ld.shared.f32 	%f85, [%r55+384];
	fma.rn.f32 	%f86, %f84, %f85, %f83;
	ld.shared.f32 	%f87, [%r8+28];
	ld.shared.f32 	%f88, [%r55+448];
	fma.rn.f32 	%f89, %f87, %f88, %f86;
	ld.shared.f32 	%f90, [%r8+32];
	ld.shared.f32 	%f91, [%r55+512];
	fma.rn.f32 	%f92, %f90, %f91, %f89;
	ld.shared.f32 	%f93, [%r8+36];
	ld.shared.f32 	%f94, [%r55+576];
	fma.rn.f32 	%f95, %f93, %f94, %f92;
	ld.shared.f32 	%f96, [%r8+40];
	ld.shared.f32 	%f97, [%r55+640];
	fma.rn.f32 	%f98, %f96, %f97, %f95;
	ld.shared.f32 	%f99, [%r8+44];
	ld.shared.f32 	%f100, [%r55+704];
	fma.rn.f32 	%f101, %f99, %f100, %f98;
	ld.shared.f32 	%f102, [%r8+48];
	ld.shared.f32 	%f103, [%r55+768];
	fma.rn.f32 	%f104, %f102, %f103, %f101;
	ld.shared.f32 	%f105, [%r8+52];
	ld.shared.f32 	%f106, [%r55+832];
	fma.rn.f32 	%f107, %f105, %f106, %f104;
	ld.shared.f32 	%f108, [%r8+56];
	ld.shared.f32 	%f109, [%r55+896];
	fma.rn.f32 	%f110, %f108, %f109, %f107;
	ld.shared.f32 	%f111, [%r8+60];
	ld.shared.f32 	%f112, [%r55+960];
	fma.rn.f32 	%f113, %f111, %f112, %f110;
	bar.sync 	0;
	ld.global.f32 	%f114, [%rd6+128];
	st.shared.f32 	[%r52], %f114;
	mul.wide.s32 	%rd12, %r98, 4;
	add.s64 	%rd13, %rd7, %rd12;
	ld.global.f32 	%f115, [%rd13];
	st.shared.f32 	[%r56], %f115;
	bar.sync 	0;
	ld.shared.f32 	%f116, [%r8];
	ld.shared.f32 	%f117, [%r55];
	fma.rn.f32 	%f118, %f116, %f117, %f113;
	ld.shared.f32 	%f119, [%r8+4];
	ld.shared.f32 	%f120, [%r55+64];
	fma.rn.f32 	%f121, %f119, %f120, %f118;
	ld.shared.f32 	%f122, [%r8+8];
	ld.shared.f32 	%f123, [%r55+128];
	fma.rn.f32 	%f124, %f122, %f123, %f121;
	ld.shared.f32 	%f125, [%r8+12];
	ld.shared.f32 	%f126, [%r55+192];
	fma.rn.f32 	%f127, %f125, %f126, %f124;
	ld.shared.f32 	%f128, [%r8+16];
	ld.shared.f32 	%f129, [%r55+256];
	fma.rn.f32 	%f130, %f128, %f129, %f127;
	ld.shared.f32 	%f131, [%r8+20];
	ld.shared.f32 	%f132, [%r55+320];
	fma.rn.f32 	%f133, %f131, %f132, %f130;
	ld.shared.f32 	%f134, [%r8+24];
	ld.shared.f32 	%f135, [%r55+384];
	fma.rn.f32 	%f136, %f134, %f135, %f133;
	ld.shared.f32 	%f137, [%r8+28];
	ld.shared.f32 	%f138, [%r55+448];
	fma.rn.f32 	%f139, %f137, %f138, %f136;
	ld.shared.f32 	%f140, [%r8+32];
	ld.shared.f32 	%f141, [%r55+512];
	fma.rn.f32 	%f142, %f140, %f141, %f139;
	ld.shared.f32 	%f143, [%r8+36];
	ld.shared.f32 	%f144, [%r55+576];
	fma.rn.f32 	%f145, %f143, %f144, %f142;
	ld.shared.f32 	%f146, [%r8+40];
	ld.shared.f32 	%f147, [%r55+640];
	fma.rn.f32 	%f148, %f146, %f147, %f145;
	ld.shared.f32 	%f149, [%r8+44];
	ld.shared.f32 	%f150, [%r55+704];
	fma.rn.f32 	%f151, %f149, %f150, %f148;
	ld.shared.f32 	%f152, [%r8+48];
	ld.shared.f32 	%f153, [%r55+768];
	fma.rn.f32 	%f154, %f152, %f153, %f151;
	ld.shared.f32 	%f155, [%r8+52];
	ld.shared.f32 	%f156, [%r55+832];
	fma.rn.f32 	%f157, %f155, %f156, %f154;
	ld.shared.f32 	%f158, [%r8+56];
	ld.shared.f32 	%f159, [%r55+896];
	fma.rn.f32 	%f160, %f158, %f159, %f157;
	ld.shared.f32 	%f161, [%r8+60];
	ld.shared.f32 	%f162, [%r55+960];
	fma.rn.f32 	%f163, %f161, %f162, %f160;
	bar.sync 	0;
	ld.global.f32 	%f164, [%rd6+192];
	st.shared.f32 	[%r52], %f164;
	mul.wide.s32 	%rd14, %r99, 4;
	add.s64 	%rd15, %rd7, %rd14;
	ld.global.f32 	%f165, [%rd15];
	st.shared.f32 	[%r56], %f165;
	bar.sync 	0;
	ld.shared.f32 	%f166, [%r8];
	ld.shared.f32 	%f167, [%r55];
	fma.rn.f32 	%f168, %f166, %f167, %f163;
	ld.shared.f32 	%f169, [%r8+4];
	ld.shared.f32 	%f170, [%r55+64];
	fma.rn.f32 	%f171, %f169, %f170, %f168;
	ld.shared.f32 	%f172, [%r8+8];
	ld.shared.f32 	%f173, [%r55+128];
	fma.rn.f32 	%f174, %f172, %f173, %f171;
	ld.shared.f32 	%f175, [%r8+12];
	ld.shared.f32 	%f176, [%r55+192];
	fma.rn.f32 	%f177, %f175, %f176, %f174;
	ld.shared.f32 	%f178, [%r8+16];
	ld.shared.f32 	%f179, [%r55+256];
	fma.rn.f32 	%f180, %f178, %f179, %f177;
	ld.shared.f32 	%f181, [%r8+20];
	ld.shared.f32 	%f182, [%r55+320];
	fma.rn.f32 	%f183, %f181, %f182, %f180;
	ld.shared.f32 	%f184, [%r8+24];
	ld.shared.f32 	%f185, [%r55+384];
	fma.rn.f32 	%f186, %f184, %f185, %f183;
	ld.shared.f32 	%f187, [%r8+28];
	ld.shared.f32 	%f188, [%r55+448];
	fma.rn.f32 	%f189, %f187, %f188, %f186;
	ld.shared.f32 	%f190, [%r8+32];
	ld.shared.f32 	%f191, [%r55+512];
	fma.rn.f32 	%f192, %f190, %f191, %f189;
	ld.shared.f32 	%f193, [%r8+36];
	ld.shared.f32 	%f194, [%r55+576];
	fma.rn.f32 	%f195, %f193, %f194, %f192;
	ld.shared.f32 	%f196, [%r8+40];
	ld.shared.f32 	%f197, [%r55+640];
	fma.rn.f32 	%f198, %f196, %f197, %f195;
	ld.shared.f32 	%f199, [%r8+44];
	ld.shared.f32 	%f200, [%r55+704];
	fma.rn.f32 	%f201, %f199, %f200, %f198;
	ld.shared.f32 	%f202, [%r8+48];
	ld.shared.f32 	%f203, [%r55+768];
	fma.rn.f32 	%f204, %f202, %f203, %f201;
	ld.shared.f32 	%f205, [%r8+52];
	ld.shared.f32 	%f206, [%r55+832];
	fma.rn.f32 	%f207, %f205, %f206, %f204;
	ld.shared.f32 	%f208, [%r8+56];
	ld.shared.f32 	%f209, [%r55+896];
	fma.rn.f32 	%f210, %f208, %f209, %f207;
	ld.shared.f32 	%f211, [%r8+60];
	ld.shared.f32 	%f212, [%r55+960];
	fma.rn.f32 	%f367, %f211, %f212, %f210;
	bar.sync 	0;
	add.s32 	%r101, %r101, 4;
	add.s32 	%r100, %r100, 64;
	shl.b32 	%r57, %r31, 6;
	add.s32 	%r99, %r99, %r57;
	add.s32 	%r98, %r98, %r57;
	add.s32 	%r97, %r97, %r57;
	add.s32 	%r96, %r96, %r57;
	setp.ne.s32 	%p3, %r101, 0;
	@%p3 bra 	$L__BB0_3;
$L__BB0_4:
	and.b32  	%r28, %r6, 3;
	setp.eq.s32 	%p4, %r28, 0;
	@%p4 bra 	$L__BB0_9;
	setp.eq.s32 	%p5, %r28, 1;
	@%p5 bra 	$L__BB0_7;
	ld.param.u64 	%rd37, [_Z14matrixMulTiledPfS_S_i_param_1];
	ld.param.u64 	%rd34, [_Z14matrixMulTiledPfS_S_i_param_0];
	shl.b32 	%r58, %r103, 4;
	mad.lo.s32 	%r63, %r31, %r3, %r1;
	add.s32 	%r64, %r63, %r58;
	cvta.to.global.u64 	%rd16, %rd34;
	mul.wide.s32 	%rd17, %r64, 4;
	add.s64 	%rd18, %rd16, %rd17;
	ld.global.f32 	%f214, [%rd18];
	shl.b32 	%r65, %r1, 2;
	add.s32 	%r66, %r8, %r65;
	st.shared.f32 	[%r66], %f214;
	add.s32 	%r67, %r58, %r2;
	mad.lo.s32 	%r68, %r67, %r31, %r5;
	cvta.to.global.u64 	%rd19, %rd37;
	mul.wide.s32 	%rd20, %r68, 4;
	add.s64 	%rd21, %rd19, %rd20;
	ld.global.f32 	%f215, [%rd21];
	mov.u32 	%r70, _ZZ14matrixMulTiledPfS_S_iE5tileB;
	add.s32 	%r71, %r70, %r65;
	add.s32 	%r72, %r71, %r39;
	st.shared.f32 	[%r72], %f215;
	bar.sync 	0;
	ld.shared.f32 	%f216, [%r8];
	ld.shared.f32 	%f217, [%r71];
	fma.rn.f32 	%f218, %f216, %f217, %f367;
	ld.shared.f32 	%f219, [%r8+4];
	ld.shared.f32 	%f220, [%r71+64];
	fma.rn.f32 	%f221, %f219, %f220, %f218;
	ld.shared.f32 	%f222, [%r8+8];
	ld.shared.f32 	%f223, [%r71+128];
	fma.rn.f32 	%f224, %f222, %f223, %f221;
	ld.shared.f32 	%f225, [%r8+12];
	ld.shared.f32 	%f226, [%r71+192];
	fma.rn.f32 	%f227, %f225, %f226, %f224;
	ld.shared.f32 	%f228, [%r8+16];
	ld.shared.f32 	%f229, [%r71+256];
	fma.rn.f32 	%f230, %f228, %f229, %f227;
	ld.shared.f32 	%f231, [%r8+20];
	ld.shared.f32 	%f232, [%r71+320];
	fma.rn.f32 	%f233, %f231, %f232, %f230;
	ld.shared.f32 	%f234, [%r8+24];
	ld.shared.f32 	%f235, [%r71+384];
	fma.rn.f32 	%f236, %f234, %f235, %f233;
	ld.shared.f32 	%f237, [%r8+28];
	ld.shared.f32 	%f238, [%r71+448];
	fma.rn.f32 	%f239, %f237, %f238, %f236;
	ld.shared.f32 	%f240, [%r8+32];
	ld.shared.f32 	%f241, [%r71+512];
	fma.rn.f32 	%f242, %f240, %f241, %f239;
	ld.shared.f32 	%f243, [%r8+36];
	ld.shared.f32 	%f244, [%r71+576];
	fma.rn.f32 	%f245, %f243, %f244, %f242;
	ld.shared.f32 	%f246, [%r8+40];
	ld.shared.f32 	%f247, [%r71+640];
	fma.rn.f32 	%f248, %f246, %f247, %f245;
	ld.shared.f32 	%f249, [%r8+44];
	ld.shared.f32 	%f250, [%r71+704];
	fma.rn.f32 	%f251, %f249, %f250, %f248;
	ld.shared.f32 	%f252, [%r8+48];
	ld.shared.f32 	%f253, [%r71+768];
	fma.rn.f32 	%f254, %f252, %f253, %f251;
	ld.shared.f32 	%f255, [%r8+52];
	ld.shared.f32 	%f256, [%r71+832];
	fma.rn.f32 	%f257, %f255, %f256, %f254;
	ld.shared.f32 	%f258, [%r8+56];
	ld.shared.f32 	%f259, [%r71+896];
	fma.rn.f32 	%f260, %f258, %f259, %f257;
	ld.shared.f32 	%f261, [%r8+60];
	ld.shared.f32 	%f262, [%r71+960];
	fma.rn.f32 	%f263, %f261, %f262, %f260;
	bar.sync 	0;
	ld.global.f32 	%f264, [%rd18+64];
	st.shared.f32 	[%r66], %f264;
	add.s32 	%r73, %r67, 16;
	mad.lo.s32 	%r74, %r73, %r31, %r5;
	mul.wide.s32 	%rd22, %r74, 4;
	add.s64 	%rd23, %rd19, %rd22;
	ld.global.f32 	%f265, [%rd23];
	st.shared.f32 	[%r72], %f265;
	bar.sync 	0;
	ld.shared.f32 	%f266, [%r8];
	ld.shared.f32 	%f267, [%r71];
	fma.rn.f32 	%f268, %f266, %f267, %f263;
	ld.shared.f32 	%f269, [%r8+4];
	ld.shared.f32 	%f270, [%r71+64];
	fma.rn.f32 	%f271, %f269, %f270, %f268;
	ld.shared.f32 	%f272, [%r8+8];
	ld.shared.f32 	%f273, [%r71+128];
	fma.rn.f32 	%f274, %f272, %f273, %f271;
	ld.shared.f32 	%f275, [%r8+12];
	ld.shared.f32 	%f276, [%r71+192];
	fma.rn.f32 	%f277, %f275, %f276, %f274;
	ld.shared.f32 	%f278, [%r8+16];
	ld.shared.f32 	%f279, [%r71+256];
	fma.rn.f32 	%f280, %f278, %f279, %f277;
	ld.shared.f32 	%f281, [%r8+20];
	ld.shared.f32 	%f282, [%r71+320];
	fma.rn.f32 	%f283, %f281, %f282, %f280;
	ld.shared.f32 	%f284, [%r8+24];
	ld.shared.f32 	%f285, [%r71+384];
	fma.rn.f32 	%f286, %f284, %f285, %f283;
	ld.shared.f32 	%f287, [%r8+28];
	ld.shared.f32 	%f288, [%r71+448];
	fma.rn.f32 	%f289, %f287, %f288, %f286;
	ld.shared.f32 	%f290, [%r8+32];
	ld.shared.f32 	%f291, [%r71+512];
	fma.rn.f32 	%f292, %f290, %f291, %f289;
	ld.shared.f32 	%f293, [%r8+36];
	ld.shared.f32 	%f294, [%r71+576];
	fma.rn.f32 	%f295, %f293, %f294, %f292;
	ld.shared.f32 	%f296, [%r8+40];
	ld.shared.f32 	%f297, [%r71+640];
	fma.rn.f32 	%f298, %f296, %f297, %f295;
	ld.shared.f32 	%f299, [%r8+44];
	ld.shared.f32 	%f300, [%r71+704];
	fma.rn.f32 	%f301, %f299, %f300, %f298;
	ld.shared.f32 	%f302, [%r8+48];
	ld.shared.f32 	%f303, [%r71+768];
	fma.rn.f32 	%f304, %f302, %f303, %f301;
	ld.shared.f32 	%f305, [%r8+52];
	ld.shared.f32 	%f306, [%r71+832];
	fma.rn.f32 	%f307, %f305, %f306, %f304;
	ld.shared.f32 	%f308, [%r8+56];
	ld.shared.f32 	%f309, [%r71+896];
	fma.rn.f32 	%f310, %f308, %f309, %f307;
	ld.shared.f32 	%f311, [%r8+60];
	ld.shared.f32 	%f312, [%r71+960];
	fma.rn.f32 	%f367, %f311, %f312, %f310;
	bar.sync 	0;
	add.s32 	%r103, %r103, 2;
$L__BB0_7:
	and.b32  	%r75, %r6, 1;
	setp.eq.b32 	%p6, %r75, 1;
	not.pred 	%p7, %p6;
	@%p7 bra 	$L__BB0_9;
	ld.param.u64 	%rd38, [_Z14matrixMulTiledPfS_S_i_param_1];
	ld.param.u64 	%rd35, [_Z14matrixMulTiledPfS_S_i_param_0];
	shl.b32 	%r76, %r103, 4;
	mad.lo.s32 	%r81, %r31, %r3, %r1;
	add.s32 	%r82, %r81, %r76;
	cvta.to.global.u64 	%rd24, %rd35;
	mul.wide.s32 	%rd25, %r82, 4;
	add.s64 	%rd26, %rd24, %rd25;
	ld.global.f32 	%f313, [%rd26];
	shl.b32 	%r83, %r1, 2;
	add.s32 	%r84, %r8, %r83;
	st.shared.f32 	[%r84], %f313;
	add.s32 	%r85, %r76, %r2;
	mad.lo.s32 	%r86, %r85, %r31, %r5;
	cvta.to.global.u64 	%rd27, %rd38;
	mul.wide.s32 	%rd28, %r86, 4;
	add.s64 	%rd29, %rd27, %rd28;
	ld.global.f32 	%f314, [%rd29];
	mov.u32 	%r88, _ZZ14matrixMulTiledPfS_S_iE5tileB;
	add.s32 	%r89, %r88, %r83;
	add.s32 	%r90, %r89, %r39;
	st.shared.f32 	[%r90], %f314;
	bar.sync 	0;
	ld.shared.f32 	%f315, [%r8];
	ld.shared.f32 	%f316, [%r89];
	fma.rn.f32 	%f317, %f315, %f316, %f367;
	ld.shared.f32 	%f318, [%r8+4];
	ld.shared.f32 	%f319, [%r89+64];
	fma.rn.f32 	%f320, %f318, %f319, %f317;
	ld.shared.f32 	%f321, [%r8+8];
	ld.shared.f32 	%f322, [%r89+128];
	fma.rn.f32 	%f323, %f321, %f322, %f320;
	ld.shared.f32 	%f324, [%r8+12];
	ld.shared.f32 	%f325, [%r89+192];
	fma.rn.f32 	%f326, %f324, %f325, %f323;
	ld.shared.f32 	%f327, [%r8+16];
	ld.shared.f32 	%f328, [%r89+256];
	fma.rn.f32 	%f329, %f327, %f328, %f326;
	ld.shared.f32 	%f330, [%r8+20];
	ld.shared.f32 	%f331, [%r89+320];
	fma.rn.f32 	%f332, %f330, %f331, %f329;
	ld.shared.f32 	%f333, [%r8+24];
	ld.shared.f32 	%f334, [%r89+384];
	fma.rn.f32 	%f335, %f333, %f334, %f332;
	ld.shared.f32 	%f336, [%r8+28];
	ld.shared.f32 	%f337, [%r89+448];
	fma.rn.f32 	%f338, %f336, %f337, %f335;
	ld.shared.f32 	%f339, [%r8+32];
	ld.shared.f32 	%f340, [%r89+512];
	fma.rn.f32 	%f341, %f339, %f340, %f338;
	ld.shared.f32 	%f342, [%r8+36];
	ld.shared.f32 	%f343, [%r89+576];
	fma.rn.f32 	%f344, %f342, %f343, %f341;
	ld.shared.f32 	%f345, [%r8+40];
	ld.shared.f32 	%f346, [%r89+640];
	fma.rn.f32 	%f347, %f345, %f346, %f344;
	ld.shared.f32 	%f348, [%r8+44];
	ld.shared.f32 	%f349, [%r89+704];
	fma.rn.f32 	%f350, %f348, %f349, %f347;
	ld.shared.f32 	%f351, [%r8+48];
	ld.shared.f32 	%f352, [%r89+768];
	fma.rn.f32 	%f353, %f351, %f352, %f350;
	ld.shared.f32 	%f354, [%r8+52];
	ld.shared.f32 	%f355, [%r89+832];
	fma.rn.f32 	%f356, %f354, %f355, %f353;
	ld.shared.f32 	%f357, [%r8+56];
	ld.shared.f32 	%f358, [%r89+896];
	fma.rn.f32 	%f359, %f357, %f358, %f356;
	ld.shared.f32 	%f360, [%r8+60];
	ld.shared.f32 	%f361, [%r89+960];
	fma.rn.f32 	%f367, %f360, %f361, %f359;
	bar.sync 	0;
$L__BB0_9:
	ld.param.u64 	%rd39, [_Z14matrixMulTiledPfS_S_i_param_2];
	cvta.to.global.u64 	%rd30, %rd39;
	mad.lo.s32 	%r95, %r31, %r3, %r5;
	mul.wide.s32 	%rd31, %r95, 4;
	add.s64 	%rd32, %rd30, %rd31;
	st.global.f32 	[%rd32], %f367;
	ret;

}


// ===== COMPILED SASS (sm_100) =====

	.target	sm_100

	.elftype	@"ET_EXEC"


//--------------------- .note.nv.tkinfo           --------------------------
	.section	.note.nv.tkinfo,"",@"SHT_NOTE"
	.sectionflags	@"SHF_NOTE_NV_TKINFO"
	.tkinfo
        /*0018*/ 	.word	0x00000002
        /*0030*/ 	.string	""
        /*0030*/ 	.string	"ptxas"
        /*0030*/ 	.string	"Cuda compilation tools, release 13.0, V13.0.88"
        /*0030*/ 	.string	"Build cuda_13.0.r13.0/compiler.36424714_0"
        /*0030*/ 	.string	"-arch sm_100 -m 64 "



//--------------------- .note.nv.cuinfo           --------------------------
	.section	.note.nv.cuinfo,"",@"SHT_NOTE"
	.sectionflags	@"SHF_NOTE_NV_CUINFO"
        /*0018*/ 	.short	0x0002
        /*001a*/ 	.short	0x0064
        /*001c*/ 	.short	0x0082
	.zero		2


//--------------------- .nv.info                  --------------------------
	.section	.nv.info,"",@"SHT_CUDA_INFO"
	.align	4


	//----- nvinfo : EIATTR_REGCOUNT
	.align		4
        /*0000*/ 	.byte	0x04, 0x2f
        /*0002*/ 	.short	(.L_1 - .L_0)
	.align		4
.L_0:
        /*0004*/ 	.word	index@(_Z14matrixMulTiledPfS_S_i)
        /*0008*/ 	.word	0x00000028


	//----- nvinfo : EIATTR_FRAME_SIZE
	.align		4
.L_1:
        /*000c*/ 	.byte	0x04, 0x11
        /*000e*/ 	.short	(.L_3 - .L_2)
	.align		4
.L_2:
        /*0010*/ 	.word	index@(_Z14matrixMulTiledPfS_S_i)
        /*0014*/ 	.word	0x00000000


	//----- nvinfo : EIATTR_MIN_STACK_SIZE
	.align		4
.L_3:
        /*0018*/ 	.byte	0x04, 0x12
        /*001a*/ 	.short	(.L_5 - .L_4)
	.align		4
.L_4:
        /*001c*/ 	.word	index@(_Z14matrixMulTiledPfS_S_i)
        /*0020*/ 	.word	0x00000000
.L_5:


//--------------------- .nv.compat                --------------------------
	.section	.nv.compat,"",@"SHT_CUDA_COMPAT_INFO"
	.align	4
        /*0000*/ 	.byte	0x02, 0x09, 0x00, 0x00, 0x02, 0x02, 0x01, 0x00, 0x02, 0x05, 0x05, 0x00, 0x03, 0x07, 0x01, 0x01
        /*0010*/ 	.byte	0x02, 0x03, 0x00, 0x00, 0x02, 0x06, 0x01, 0x00, 0x04, 0x0b, 0x08, 0x00, 0x09, 0x00, 0x00, 0x00
        /*0020*/ 	.byte	0x00, 0x00, 0x00, 0x00


//--------------------- .nv.info._Z14matrixMulTiledPfS_S_i --------------------------
	.section	.nv.info._Z14matrixMulTiledPfS_S_i,"",@"SHT_CUDA_INFO"
	.sectionflags	@""
	.align	4


	//----- nvinfo : EIATTR_CUDA_API_VERSION
	.align		4
        /*0000*/ 	.byte	0x04, 0x37
        /*0002*/ 	.short	(.L_7 - .L_6)
.L_6:
        /*0004*/ 	.word	0x00000082


	//----- nvinfo : EIATTR_KPARAM_INFO
	.align		4
.L_7:
        /*0008*/ 	.byte	0x04, 0x17
        /*000a*/ 	.short	(.L_9 - .L_8)
.L_8:
        /*000c*/ 	.word	0x00000000
        /*0010*/ 	.short	0x0003
        /*0012*/ 	.short	0x0018
        /*0014*/ 	.byte	0x00, 0xf0, 0x11, 0x00


	//----- nvinfo : EIATTR_KPARAM_INFO
	.align		4
.L_9:
        /*0018*/ 	.byte	0x04, 0x17
        /*001a*/ 	.short	(.L_11 - .L_10)
.L_10:
        /*001c*/ 	.word	0x00000000
        /*0020*/ 	.short	0x0002
        /*0022*/ 	.short	0x0010
        /*0024*/ 	.byte	0x00, 0xf5, 0x21, 0x00


	//----- nvinfo : EIATTR_KPARAM_INFO
	.align		4
.L_11:
        /*0028*/ 	.byte	0x04, 0x17
        /*002a*/ 	.short	(.L_13 - .L_12)
.L_12:
        /*002c*/ 	.word	0x00000000
        /*0030*/ 	.short	0x0001
        /*0032*/ 	.short	0x0008
        /*0034*/ 	.byte	0x00, 0xf5, 0x21, 0x00


	//----- nvinfo : EIATTR_KPARAM_INFO
	.align		4
.L_13:
        /*0038*/ 	.byte	0x04, 0x17
        /*003a*/ 	.short	(.L_15 - .L_14)
.L_14:
        /*003c*/ 	.word	0x00000000
        /*0040*/ 	.short	0x0000
        /*0042*/ 	.short	0x0000
        /*0044*/ 	.byte	0x00, 0xf5, 0x21, 0x00


	//----- nvinfo : EIATTR_SPARSE_MMA_MASK
	.align		4
.L_15:
        /*0048*/ 	.byte	0x03, 0x50
        /*004a*/ 	.short	0x0000


	//----- nvinfo : EIATTR_MAXREG_COUNT
	.align		4
        /*004c*/ 	.byte	0x03, 0x1b
        /*004e*/ 	.short	0x00ff


	//----- nvinfo : EIATTR_NUM_BARRIERS
	.align		4
        /*0050*/ 	.byte	0x02, 0x4c
        /*0052*/ 	.byte	0x01
	.zero		1


	//----- nvinfo : EIATTR_MERCURY_ISA_VERSION
	.align		4
        /*0054*/ 	.byte	0x03, 0x5f
        /*0056*/ 	.short	0x0101


	//----- nvinfo : EIATTR_VRC_CTA_INIT_COUNT
	.align		4
        /*0058*/ 	.byte	0x02, 0x4a
	.zero		1
	.zero		1


	//----- nvinfo : EIATTR_EXIT_INSTR_OFFSETS
	.align		4
        /*005c*/ 	.byte	0x04, 0x1c
        /*005e*/ 	.short	(.L_17 - .L_16)


	//   ....[0]....
.L_16:
        /*0060*/ 	.word	0x00001890


	//----- nvinfo : EIATTR_CBANK_PARAM_SIZE
	.align		4
.L_17:
        /*0064*/ 	.byte	0x03, 0x19
        /*0066*/ 	.short	0x001c


	//----- nvinfo : EIATTR_PARAM_CBANK
	.align		4
        /*0068*/ 	.byte	0x04, 0x0a
        /*006a*/ 	.short	(.L_19 - .L_18)
	.align		4
.L_18:
        /*006c*/ 	.word	index@(.nv.constant0._Z14matrixMulTiledPfS_S_i)
        /*0070*/ 	.short	0x0380
        /*0072*/ 	.short	0x001c


	//----- nvinfo : EIATTR_SW_WAR
	.align		4
.L_19:
        /*0074*/ 	.byte	0x04, 0x36
        /*0076*/ 	.short	(.L_21 - .L_20)
.L_20:
        /*0078*/ 	.word	0x00000008
.L_21:


//--------------------- .nv.callgraph             --------------------------
	.section	.nv.callgraph,"",@"SHT_CUDA_CALLGRAPH"
	.align	4
	.sectionentsize	8
	.align		4
        /*0000*/ 	.word	0x00000000
	.align		4
        /*0004*/ 	.word	0xffffffff
	.align		4
        /*0008*/ 	.word	0x00000000
	.align		4
        /*000c*/ 	.word	0xfffffffe
	.align		4
        /*0010*/ 	.word	0x00000000
	.align		4
        /*0014*/ 	.word	0xfffffffd
	.align		4
        /*0018*/ 	.word	0x00000000
	.align		4
        /*001c*/ 	.word	0xfffffffc


//--------------------- .text._Z14matrixMulTiledPfS_S_i --------------------------
	.section	.text._Z14matrixMulTiledPfS_S_i,"ax",@progbits
	.align	128
        .global         _Z14matrixMulTiledPfS_S_i
        .type           _Z14matrixMulTiledPfS_S_i,@function
        .size           _Z14matrixMulTiledPfS_S_i,(.L_x_5 - _Z14matrixMulTiledPfS_S_i)
        .other          _Z14matrixMulTiledPfS_S_i,@"STO_CUDA_ENTRY STV_DEFAULT"
_Z14matrixMulTiledPfS_S_i:
.text._Z14matrixMulTiledPfS_S_i:
[----:B------:R-:W-:Y:S08]  /*0000*/  LDC R1, c[0x0][0x37c] ;  /* 0x0000df00ff017b82 */ /* 0x000ff00000000800 */
[----:B------:R-:W0:Y:S01]  /*0010*/  LDC R5, c[0x0][0x398] ;  /* 0x0000e600ff057b82 */ /* 0x000e220000000800 */
[----:B------:R-:W1:Y:S01]  /*0020*/  S2R R3, SR_TID.Y ;  /* 0x0000000000037919 */ /* 0x000e620000002200 */
[----:B------:R-:W2:Y:S01]  /*0030*/  LDCU.64 UR8, c[0x0][0x358] ;  /* 0x00006b00ff0877ac */ /* 0x000ea20008000a00 */
[----:B------:R-:W-:Y:S01]  /*0040*/  HFMA2 R31, -RZ, RZ, 0, 0 ;  /* 0x00000000ff1f7431 */ /* 0x000fe200000001ff */
[----:B------:R-:W1:Y:S01]  /*0050*/  S2R R6, SR_CTAID.Y ;  /* 0x0000000000067919 */ /* 0x000e620000002600 */
[----:B------:R-:W3:Y:S01]  /*0060*/  S2R R2, SR_TID.X ;  /* 0x0000000000027919 */ /* 0x000ee20000002100 */
[----:B------:R-:W3:Y:S01]  /*0070*/  S2R R11, SR_CTAID.X ;  /* 0x00000000000b7919 */ /* 0x000ee20000002500 */
[----:B0-----:R-:W-:-:S02]  /*0080*/  ISETP.GE.AND P0, PT, R5, 0x10, PT ;  /* 0x000000100500780c */ /* 0x001fc40003f06270 */
[----:B------:R-:W-:-:S04]  /*0090*/  SHF.R.S32.HI R0, RZ, 0x1f, R5 ;  /* 0x0000001fff007819 */ /* 0x000fc80000011405 */
[----:B------:R-:W-:Y:S02]  /*00a0*/  LEA.HI R0, R0, R5, RZ, 0x4 ;  /* 0x0000000500007211 */ /* 0x000fe400078f20ff */
[----:B-1----:R-:W-:Y:S02]  /*00b0*/  LEA R6, R6, R3, 0x4 ;  /* 0x0000000306067211 */ /* 0x002fe400078e20ff */
[----:B---3--:R-:W-:-:S03]  /*00c0*/  LEA R4, R11, R2, 0x4 ;  /* 0x000000020b047211 */ /* 0x008fc600078e20ff */
[----:B--2---:R-:W-:Y:S05]  /*00d0*/  @!P0 BRA `(.L_x_0) ;  /* 0x0000001400dc8947 */ /* 0x004fea0003800000 */
[----:B------:R-:W0:Y:S01]  /*00e0*/  S2UR UR6, SR_CgaCtaId ;  /* 0x00000000000679c3 */ /* 0x000e220000008800 */
[----:B------:R-:W-:Y:S01]  /*00f0*/  SHF.R.S32.HI R29, RZ, 0x4, R0 ;  /* 0x00000004ff1d7819 */ /* 0x000fe20000011400 */
[----:B------:R-:W-:Y:S01]  /*0100*/  UMOV UR4, 0x400 ;  /* 0x0000040000047882 */ /* 0x000fe20000000000 */
[----:B------:R-:W-:Y:S01]  /*0110*/  IMAD R21, R6, R5, R2 ;  /* 0x0000000506157224 */ /* 0x000fe200078e0202 */
[----:B------:R-:W-:Y:S02]  /*0120*/  MOV R31, RZ ;  /* 0x000000ff001f7202 */ /* 0x000fe40000000f00 */
[----:B------:R-:W-:-:S04]  /*0130*/  IADD3 R0, PT, PT, R29, -0x1, RZ ;  /* 0xffffffff1d007810 */ /* 0x000fc80007ffe0ff */
[----:B------:R-:W-:Y:S02]  /*0140*/  ISETP.GE.U32.AND P0, PT, R0, 0x3, PT ;  /* 0x000000030000780c */ /* 0x000fe40003f06070 */
[----:B------:R-:W-:Y:S01]  /*0150*/  MOV R0, RZ ;  /* 0x000000ff00007202 */ /* 0x000fe20000000f00 */
[----:B0-----:R-:W-:-:S06]  /*0160*/  ULEA UR5, UR6, UR4, 0x18 ;  /* 0x0000000406057291 */ /* 0x001fcc000f8ec0ff */
[----:B------:R-:W-:-:S04]  /*0170*/  LEA R7, R3, UR5, 0x6 ;  /* 0x0000000503077c11 */ /* 0x000fc8000f8e30ff */
[----:B------:R-:W-:Y:S05]  /*0180*/  @!P0 BRA `(.L_x_1) ;  /* 0x0000000c002c8947 */ /* 0x000fea0003800000 */
[C---:B------:R-:W-:Y:S01]  /*0190*/  IADD3 R0, PT, PT, R3.reuse, 0x30, RZ ;  /* 0x0000003003007810 */ /* 0x040fe20007ffe0ff */
[----:B------:R-:W-:Y:S01]  /*01a0*/  UIADD3 UR5, UPT, UPT, UR4, 0x400, URZ ;  /* 0x0000040004057890 */ /* 0x000fe2000fffe0ff */
[C---:B------:R-:W-:Y:S01]  /*01b0*/  IADD3 R8, PT, PT, R3.reuse, 0x20, RZ ;  /* 0x0000002003087810 */ /* 0x040fe20007ffe0ff */
[CCC-:B------:R-:W-:Y:S01]  /*01c0*/  IMAD R24, R3.reuse, R5.reuse, R2.reuse ;  /* 0x0000000503187224 */ /* 0x1c0fe200078e0202 */
[----:B------:R-:W-:Y:S01]  /*01d0*/  IADD3 R9, PT, PT, R3, 0x10, RZ ;  /* 0x0000001003097810 */ /* 0x000fe20007ffe0ff */
[-CC-:B------:R-:W-:Y:S01]  /*01e0*/  IMAD R0, R0, R5.reuse, R2.reuse ;  /* 0x0000000500007224 */ /* 0x180fe200078e0202 */
[----:B------:R-:W-:Y:S01]  /*01f0*/  ULEA UR5, UR6, UR5, 0x18 ;  /* 0x0000000506057291 */ /* 0x000fe2000f8ec0ff */
[-CC-:B------:R-:W-:Y:S02]  /*0200*/  IMAD R8, R8, R5.reuse, R2.reuse ;  /* 0x0000000508087224 */ /* 0x180fe400078e0202 */
[----:B------:R-:W-:Y:S02]  /*0210*/  HFMA2 R31, -RZ, RZ, 0, 0 ;  /* 0x00000000ff1f7431 */ /* 0x000fe400000001ff */
[----:B------:R-:W-:Y:S01]  /*0220*/  IMAD R9, R9, R5, R2 ;  /* 0x0000000509097224 */ /* 0x000fe200078e0202 */
[----:B------:R-:W-:-:S02]  /*0230*/  LEA R30, R11, R0, 0x4 ;  /* 0x000000000b1e7211 */ /* 0x000fc400078e20ff */
[----:B------:R-:W-:Y:S02]  /*0240*/  LOP3.LUT R0, R29, 0x7fffffc, RZ, 0xc0, !PT ;  /* 0x07fffffc1d007812 */ /* 0x000fe400078ec0ff */
[----:B------:R-:W-:Y:S02]  /*0250*/  LEA R22, R2, UR5, 0x2 ;  /* 0x0000000502167c11 */ /* 0x000fe4000f8e10ff */
[C---:B------:R-:W-:Y:S02]  /*0260*/  LEA R24, R11.reuse, R24, 0x4 ;  /* 0x000000180b187211 */ /* 0x040fe400078e20ff */
[C---:B------:R-:W-:Y:S02]  /*0270*/  LEA R28, R11.reuse, R8, 0x4 ;  /* 0x000000080b1c7211 */ /* 0x040fe400078e20ff */
[----:B------:R-:W-:Y:S02]  /*0280*/  LEA R26, R11, R9, 0x4 ;  /* 0x000000090b1a7211 */ /* 0x000fe400078e20ff */
[----:B------:R-:W-:-:S02]  /*0290*/  MOV R27, R21 ;  /* 0x00000015001b7202 */ /* 0x000fc40000000f00 */
[----:B------:R-:W-:Y:S02]  /*02a0*/  LEA R23, R2, R7, 0x2 ;  /* 0x0000000702177211 */ /* 0x000fe400078e10ff */
[----:B------:R-:W-:Y:S02]  /*02b0*/  IADD3 R25, PT, PT, -R0, RZ, RZ ;  /* 0x000000ff00197210 */ /* 0x000fe40007ffe1ff */
[----:B------:R-:W-:-:S07]  /*02c0*/  LEA R20, R3, R22, 0x6 ;  /* 0x0000001603147211 */ /* 0x000fce00078e30ff */
.L_x_2:
[----:B------:R-:W0:Y:S08]  /*02d0*/  LDC.64 R16, c[0x0][0x380] ;  /* 0x0000e000ff107b82 */ /* 0x000e300000000a00 */
[----:B------:R-:W1:Y:S01]  /*02e0*/  LDC.64 R18, c[0x0][0x388] ;  /* 0x0000e200ff127b82 */ /* 0x000e620000000a00 */
[----:B0-----:R-:W-:-:S05]  /*02f0*/  IMAD.WIDE R16, R27, 0x4, R16 ;  /* 0x000000041b107825 */ /* 0x001fca00078e0210 */
[----:B------:R-:W2:Y:S01]  /*0300*/  LDG.E R10, desc[UR8][R16.64] ;  /* 0x00000008100a7981 */ /* 0x000ea2000c1e1900 */
[----:B-1----:R-:W-:-:S05]  /*0310*/  IMAD.WIDE R8, R24, 0x4, R18 ;  /* 0x0000000418087825 */ /* 0x002fca00078e0212 */
[----:B------:R-:W3:Y:S04]  /*0320*/  LDG.E R35, desc[UR8][R8.64] ;  /* 0x0000000808237981 */ /* 0x000ee8000c1e1900 */
[----:B--2---:R-:W-:Y:S04]  /*0330*/  STS [R23], R10 ;  /* 0x0000000a17007388 */ /* 0x004fe80000000800 */
[----:B---3--:R-:W-:Y:S01]  /*0340*/  STS [R20], R35 ;  /* 0x0000002314007388 */ /* 0x008fe20000000800 */
[----:B------:R-:W-:Y:S06]  /*0350*/  BAR.SYNC.DEFER_BLOCKING 0x0 ;  /* 0x0000000000007b1d */ /* 0x000fec0000010000 */
[----:B------:R-:W-:Y:S04]  /*0360*/  LDS R11, [R22] ;  /* 0x00000000160b7984 */ /* 0x000fe80000000800 */
[----:B------:R-:W0:Y:S04]  /*0370*/  LDS.128 R12, [R7] ;  /* 0x00000000070c7984 */ /* 0x000e280000000c00 */
[----:B------:R-:W1:Y:S04]  /*0380*/  LDS R37, [R22+0x40] ;  /* 0x0000400016257984 */ /* 0x000e680000000800 */
[----:B------:R-:W2:Y:S01]  /*0390*/  LDS R33, [R22+0x80] ;  /* 0x0000800016217984 */ /* 0x000ea20000000800 */
[----:B0-----:R-:W-:-:S03]  /*03a0*/  FFMA R32, R12, R11, R31 ;  /* 0x0000000b0c207223 */ /* 0x001fc6000000001f */
[----:B------:R-:W0:Y:S01]  /*03b0*/  LDS R12, [R22+0xc0] ;  /* 0x0000c000160c7984 */ /* 0x000e220000000800 */
[----:B-1----:R-:W-:-:S03]  /*03c0*/  FFMA R34, R37, R13, R32 ;  /* 0x0000000d25227223 */ /* 0x002fc60000000020 */
[----:B------:R-:W-:Y:S04]  /*03d0*/  LDS R13, [R22+0x100] ;  /* 0x00010000160d7984 */ /* 0x000fe80000000800 */
[----:B------:R-:W1:Y:S04]  /*03e0*/  LDS.128 R8, [R7+0x10] ;  /* 0x0000100007087984 */ /* 0x000e680000000c00 */
[----:B------:R-:W3:Y:S04]  /*03f0*/  LDS R32, [R22+0x140] ;  /* 0x0001400016207984 */ /* 0x000ee80000000800 */
[----:B------:R-:W4:Y:S01]  /*0400*/  LDS R31, [R22+0x180] ;  /* 0x00018000161f7984 */ /* 0x000f220000000800 */
[----:B--2---:R-:W-:-:S03]  /*0410*/  FFMA R33, R33, R14, R34 ;  /* 0x0000000e21217223 */ /* 0x004fc60000000022 */
[----:B------:R-:W-:Y:S04]  /*0420*/  LDS R37, [R22+0x340] ;  /* 0x0003400016257984 */ /* 0x000fe80000000800 */
[----:B------:R-:W-:Y:S01]  /*0430*/  LDS R34, [R22+0x3c0] ;  /* 0x0003c00016227984 */ /* 0x000fe20000000800 */
[----:B0-----:R-:W-:-:S03]  /*0440*/  FFMA R15, R12, R15, R33 ;  /* 0x0000000f0c0f7223 */ /* 0x001fc60000000021 */
[----:B------:R-:W-:Y:S01]  /*0450*/  LDS R33, [R22+0x240] ;  /* 0x0002400016217984 */ /* 0x000fe20000000800 */
[----:B-1----:R-:W-:-:S03]  /*0460*/  FFMA R13, R8, R13, R15 ;  /* 0x0000000d080d7223 */ /* 0x002fc6000000000f */
[----:B------:R-:W0:Y:S01]  /*0470*/  LDS R8, [R22+0x1c0] ;  /* 0x0001c00016087984 */ /* 0x000e220000000800 */
[----:B---3--:R-:W-:-:S03]  /*0480*/  FFMA R32, R32, R9, R13 ;  /* 0x0000000920207223 */ /* 0x008fc6000000000d */
[----:B------:R-:W-:Y:S04]  /*0490*/  LDS R9, [R22+0x200] ;  /* 0x0002000016097984 */ /* 0x000fe80000000800 */
[----:B------:R-:W1:Y:S01]  /*04a0*/  LDS.128 R12, [R7+0x20] ;  /* 0x00002000070c7984 */ /* 0x000e620000000c00 */
[----:B----4-:R-:W-:-:S03]  /*04b0*/  FFMA R31, R31, R10, R32 ;  /* 0x0000000a1f1f7223 */ /* 0x010fc60000000020 */
[----:B------:R-:W2:Y:S04]  /*04c0*/  LDS R32, [R22+0x280] ;  /* 0x0002800016207984 */ /* 0x000ea80000000800 */
[----:B------:R-:W3:Y:S01]  /*04d0*/  LDS R10, [R22+0x2c0] ;  /* 0x0002c000160a7984 */ /* 0x000ee20000000800 */
[----:B0-----:R-:W-:-:S03]  /*04e0*/  FFMA R11, R8, R11, R31 ;  /* 0x0000000b080b7223 */ /* 0x001fc6000000001f */
[----:B------:R-:W-:Y:S01]  /*04f0*/  LDS R31, [R22+0x380] ;  /* 0x00038000161f7984 */ /* 0x000fe20000000800 */
[----:B-1----:R-:W-:-:S03]  /*0500*/  FFMA R12, R12, R9, R11 ;  /* 0x000000090c0c7223 */ /* 0x002fc6000000000b */
[----:B------:R-:W-:Y:S01]  /*0510*/  LDS R9, [R22+0x300] ;  /* 0x0003000016097984 */ /* 0x000fe20000000800 */
[----:B------:R-:W-:-:S04]  /*0520*/  FFMA R13, R33, R13, R12 ;  /* 0x0000000d210d7223 */ /* 0x000fc8000000000c */
[----:B--2---:R-:W-:-:S04]  /*0530*/  FFMA R13, R32, R14, R13 ;  /* 0x0000000e200d7223 */ /* 0x004fc8000000000d */
[----:B---3--:R-:W-:Y:S02]  /*0540*/  FFMA R11, R10, R15, R13 ;  /* 0x0000000f0a0b7223 */ /* 0x008fe4000000000d */
[----:B------:R-:W0:Y:S01]  /*0550*/  LDS.128 R12, [R7+0x30] ;  /* 0x00003000070c7984 */ /* 0x000e220000000c00 */
[----:B------:R-:W-:Y:S01]  /*0560*/  IMAD.WIDE R32, R26, 0x4, R18 ;  /* 0x000000041a207825 */ /* 0x000fe200078e0212 */
[----:B------:R-:W-:Y:S06]  /*0570*/  BAR.SYNC.DEFER_BLOCKING 0x0 ;  /* 0x0000000000007b1d */ /* 0x000fec0000010000 */
[----:B------:R-:W2:Y:S04]  /*0580*/  LDG.E R33, desc[UR8][R32.64] ;  /* 0x0000000820217981 */ /* 0x000ea8000c1e1900 */
[----:B------:R-:W3:Y:S01]  /*0590*/  LDG.E R32, desc[UR8][R16.64+0x40] ;  /* 0x0000400810207981 */ /* 0x000ee2000c1e1900 */
[----:B0-----:R-:W-:-:S04]  /*05a0*/  FFMA R12, R12, R9, R11 ;  /* 0x000000090c0c7223 */ /* 0x001fc8000000000b */
[----:B------:R-:W-:-:S04]  /*05b0*/  FFMA R36, R37, R13, R12 ;  /* 0x0000000d25247223 */ /* 0x000fc8000000000c */
[----:B------:R-:W-:-:S04]  /*05c0*/  FFMA R31, R31, R14, R36 ;  /* 0x0000000e1f1f7223 */ /* 0x000fc80000000024 */
[----:B------:R-:W-:Y:S01]  /*05d0*/  FFMA R15, R34, R15, R31 ;  /* 0x0000000f220f7223 */ /* 0x000fe2000000001f */
[----:B---3--:R-:W-:Y:S04]  /*05e0*/  STS [R23], R32 ;  /* 0x0000002017007388 */ /* 0x008fe80000000800 */
[----:B--2---:R-:W-:Y:S01]  /*05f0*/  STS [R20], R33 ;  /* 0x0000002114007388 */ /* 0x004fe20000000800 */
[----:B------:R-:W-:Y:S06]  /*0600*/  BAR.SYNC.DEFER_BLOCKING 0x0 ;  /* 0x0000000000007b1d */ /* 0x000fec0000010000 */
[----:B------:R-:W-:Y:S04]  /*0610*/  LDS R35, [R22] ;  /* 0x0000000016237984 */ /* 0x000fe80000000800 */
[----:B------:R-:W0:Y:S04]  /*0620*/  LDS.128 R8, [R7] ;  /* 0x0000000007087984 */ /* 0x000e280000000c00 */
[----:B------:R-:W1:Y:S04]  /*0630*/  LDS R12, [R22+0x40] ;  /* 0x00004000160c7984 */ /* 0x000e680000000800 */
[----:B------:R-:W2:Y:S04]  /*0640*/  LDS R31, [R22+0x80] ;  /* 0x00008000161f7984 */ /* 0x000ea80000000800 */
[----:B------:R-:W-:Y:S04]  /*0650*/  LDS R32, [R22+0x140] ;  /* 0x0001400016207984 */ /* 0x000fe80000000800 */
[----:B------:R-:W-:Y:S04]  /*0660*/  LDS R33, [R22+0x180] ;  /* 0x0001800016217984 */ /* 0x000fe80000000800 */
[----:B------:R-:W-:Y:S01]  /*0670*/  LDS R37, [R22+0x340] ;  /* 0x0003400016257984 */ /* 0x000fe20000000800 */
[----:B0-----:R-:W-:-:S03]  /*0680*/  FFMA R15, R8, R35, R15 ;  /* 0x00000023080f7223 */ /* 0x001fc6000000000f */
[----:B------:R-:W0:Y:S01]  /*0690*/  LDS R8, [R22+0xc0] ;  /* 0x0000c00016087984 */ /* 0x000e220000000800 */
[----:B-1----:R-:W-:-:S03]  /*06a0*/  FFMA R34, R12, R9, R15 ;  /* 0x000000090c227223 */ /* 0x002fc6000000000f */
[----:B------:R-:W-:Y:S04]  /*06b0*/  LDS R9, [R22+0x100] ;  /* 0x0001000016097984 */ /* 0x000fe80000000800 */
[----:B------:R-:W1:Y:S01]  /*06c0*/  LDS.128 R12, [R7+0x10] ;  /* 0x00001000070c7984 */ /* 0x000e620000000c00 */
[----:B--2---:R-:W-:-:S03]  /*06d0*/  FFMA R31, R31, R10, R34 ;  /* 0x0000000a1f1f7223 */ /* 0x004fc60000000022 */
[----:B------:R-:W-:Y:S01]  /*06e0*/  LDS R34, [R22+0x3c0] ;  /* 0x0003c00016227984 */ /* 0x000fe20000000800 */
[----:B0-----:R-:W-:-:S03]  /*06f0*/  FFMA R11, R8, R11, R31 ;  /* 0x0000000b080b7223 */ /* 0x001fc6000000001f */
[----:B------:R-:W-:Y:S01]  /*0700*/  LDS R31, [R22+0x240] ;  /* 0x00024000161f7984 */ /* 0x000fe20000000800 */
[----:B-1----:R-:W-:-:S03]  /*0710*/  FFMA R9, R12, R9, R11 ;  /* 0x000000090c097223 */ /* 0x002fc6000000000b */
[----:B------:R-:W0:Y:S01]  /*0720*/  LDS R12, [R22+0x1c0] ;  /* 0x0001c000160c7984 */ /* 0x000e220000000800 */
[----:B------:R-:W-:-:S03]  /*0730*/  FFMA R32, R32, R13, R9 ;  /* 0x0000000d20207223 */ /* 0x000fc60000000009 */
[----:B------:R-:W-:Y:S04]  /*0740*/  LDS R13, [R22+0x200] ;  /* 0x00020000160d7984 */ /* 0x000fe80000000800 */
[----:B------:R-:W1:Y:S01]  /*0750*/  LDS.128 R8, [R7+0x20] ;  /* 0x0000200007087984 */ /* 0x000e620000000c00 */
[----:B------:R-:W-:-:S03]  /*0760*/  FFMA R33, R33, R14, R32 ;  /* 0x0000000e21217223 */ /* 0x000fc60000000020 */
[----:B------:R-:W2:Y:S04]  /*0770*/  LDS R32, [R22+0x280] ;  /* 0x0002800016207984 */ /* 0x000ea80000000800 */
[----:B------:R-:W3:Y:S01]  /*0780*/  LDS R14, [R22+0x2c0] ;  /* 0x0002c000160e7984 */ /* 0x000ee20000000800 */
[----:B0-----:R-:W-:-:S04]  /*0790*/  FFMA R15, R12, R15, R33 ;  /* 0x0000000f0c0f7223 */ /* 0x001fc80000000021 */
[----:B-1----:R-:W-:-:S04]  /*07a0*/  FFMA R8, R8, R13, R15 ;  /* 0x0000000d08087223 */ /* 0x002fc8000000000f */
[----:B------:R-:W-:Y:S02]  /*07b0*/  FFMA R9, R31, R9, R8 ;  /* 0x000000091f097223 */ /* 0x000fe40000000008 */
[----:B------:R-:W-:Y:S02]  /*07c0*/  LDS R31, [R22+0x380] ;  /* 0x00038000161f7984 */ /* 0x000fe40000000800 */
[----:B--2---:R-:W-:Y:S02]  /*07d0*/  FFMA R13, R32, R10, R9 ;  /* 0x0000000a200d7223 */ /* 0x004fe40000000009 */
[----:B------:R-:W-:Y:S02]  /*07e0*/  LDS R9, [R22+0x300] ;  /* 0x0003000016097984 */ /* 0x000fe40000000800 */
        /* <DEDUP_REMOVED lines=10> */
[----:B------:R-:W-:Y:S01]  /*0890*/  IMAD.WIDE R18, R30, 0x4, R18 ;  /* 0x000000041e127825 */ /* 0x000fe200078e0212 */
        /* <DEDUP_REMOVED lines=8> */
[----:B------:R-:W-:Y:S01]  /*0920*/  LDS R34, [R22+0x340] ;  /* 0x0003400016227984 */ /* 0x000fe20000000800 */
[----:B0-----:R-:W-:-:S03]  /*0930*/  FFMA R15, R8, R35, R15 ;  /* 0x00000023080f7223 */ /* 0x001fc6000000000f */
[----:B------:R-:W0:Y:S01]  /*0940*/  LDS R35, [R22+0xc0] ;  /* 0x0000c00016237984 */ /* 0x000e220000000800 */
[----:B-1----:R-:W-:-:S03]  /*0950*/  FFMA R32, R12, R9, R15 ;  /* 0x000000090c207223 */ /* 0x002fc6000000000f */
[----:B------:R-:W-:Y:S04]  /*0960*/  LDS R9, [R22+0x100] ;  /* 0x0001000016097984 */ /* 0x000fe80000000800 */
[----:B------:R-:W1:Y:S04]  /*0970*/  LDS.128 R12, [R7+0x10] ;  /* 0x00001000070c7984 */ /* 0x000e680000000c00 */
[----:B------:R-:W3:Y:S01]  /*0980*/  LDS R8, [R22+0x140] ;  /* 0x0001400016087984 */ /* 0x000ee20000000800 */
[----:B--2---:R-:W-:-:S03]  /*0990*/  FFMA R10, R31, R10, R32 ;  /* 0x0000000a1f0a7223 */ /* 0x004fc60000000020 */
[----:B------:R-:W2:Y:S01]  /*09a0*/  LDS R31, [R22+0x180] ;  /* 0x00018000161f7984 */ /* 0x000ea20000000800 */
[----:B0-----:R-:W-:-:S03]  /*09b0*/  FFMA R11, R35, R11, R10 ;  /* 0x0000000b230b7223 */ /* 0x001fc6000000000a */
[----:B------:R-:W-:Y:S01]  /*09c0*/  LDS R35, [R22+0x240] ;  /* 0x0002400016237984 */ /* 0x000fe20000000800 */
[----:B-1----:R-:W-:-:S03]  /*09d0*/  FFMA R9, R12, R9, R11 ;  /* 0x000000090c097223 */ /* 0x002fc6000000000b */
[----:B------:R-:W0:Y:S01]  /*09e0*/  LDS R12, [R22+0x1c0] ;  /* 0x0001c000160c7984 */ /* 0x000e220000000800 */
[----:B---3--:R-:W-:-:S03]  /*09f0*/  FFMA R32, R8, R13, R9 ;  /* 0x0000000d08207223 */ /* 0x008fc60000000009 */
[----:B------:R-:W1:Y:S04]  /*0a00*/  LDS.128 R8, [R7+0x20] ;  /* 0x0000200007087984 */ /* 0x000e680000000c00 */
[----:B------:R-:W3:Y:S01]  /*0a10*/  LDS R13, [R22+0x280] ;  /* 0x00028000160d7984 */ /* 0x000ee20000000800 */
[----:B--2---:R-:W-:-:S03]  /*0a20*/  FFMA R31, R31, R14, R32 ;  /* 0x0000000e1f1f7223 */ /* 0x004fc60000000020 */
[----:B------:R-:W-:Y:S01]  /*0a30*/  LDS R32, [R22+0x3c0] ;  /* 0x0003c00016207984 */ /* 0x000fe20000000800 */
[----:B0-----:R-:W-:-:S04]  /*0a40*/  FFMA R15, R12, R15, R31 ;  /* 0x0000000f0c0f7223 */ /* 0x001fc8000000001f */
[----:B-1----:R-:W-:Y:S02]  /*0a50*/  FFMA R8, R8, R33, R15 ;  /* 0x0000002108087223 */ /* 0x002fe4000000000f */
[----:B------:R-:W-:Y:S02]  /*0a60*/  LDS R33, [R22+0x380] ;  /* 0x0003800016217984 */ /* 0x000fe40000000800 */
[----:B------:R-:W-:Y:S02]  /*0a70*/  FFMA R12, R35, R9, R8 ;  /* 0x00000009230c7223 */ /* 0x000fe40000000008 */
[----:B------:R-:W0:Y:S02]  /*0a80*/  LDS R8, [R22+0x2c0] ;  /* 0x0002c00016087984 */ /* 0x000e240000000800 */
[----:B---3--:R-:W-:Y:S02]  /*0a90*/  FFMA R9, R13, R10, R12 ;  /* 0x0000000a0d097223 */ /* 0x008fe4000000000c */
[----:B------:R-:W-:Y:S04]  /*0aa0*/  LDS R35, [R22+0x300] ;  /* 0x0003000016237984 */ /* 0x000fe80000000800 */
[----:B------:R-:W1:Y:S01]  /*0ab0*/  LDS.128 R12, [R7+0x30] ;  /* 0x00003000070c7984 */ /* 0x000e620000000c00 */
[----:B------:R-:W-:Y:S06]  /*0ac0*/  BAR.SYNC.DEFER_BLOCKING 0x0 ;  /* 0x0000000000007b1d */ /* 0x000fec0000010000 */
[----:B------:R0:W2:Y:S04]  /*0ad0*/  LDG.E R16, desc[UR8][R16.64+0xc0] ;  /* 0x0000c00810107981 */ /* 0x0000a8000c1e1900 */
[----:B------:R-:W3:Y:S01]  /*0ae0*/  LDG.E R19, desc[UR8][R18.64] ;  /* 0x0000000812137981 */ /* 0x000ee2000c1e1900 */
[----:B0-----:R-:W-:-:S04]  /*0af0*/  FFMA R17, R8, R11, R9 ;  /* 0x0000000b08117223 */ /* 0x001fc80000000009 */
[----:B-1----:R-:W-:-:S04]  /*0b00*/  FFMA R35, R12, R35, R17 ;  /* 0x000000230c237223 */ /* 0x002fc80000000011 */
[----:B------:R-:W-:-:S04]  /*0b10*/  FFMA R34, R34, R13, R35 ;  /* 0x0000000d22227223 */ /* 0x000fc80000000023 */
[----:B------:R-:W-:-:S04]  /*0b20*/  FFMA R33, R33, R14, R34 ;  /* 0x0000000e21217223 */ /* 0x000fc80000000022 */
[----:B------:R-:W-:Y:S01]  /*0b30*/  FFMA R17, R32, R15, R33 ;  /* 0x0000000f20117223 */ /* 0x000fe20000000021 */
[----:B------:R-:W-:-:S04]  /*0b40*/  IADD3 R25, PT, PT, R25, 0x4, RZ ;  /* 0x0000000419197810 */ /* 0x000fc80007ffe0ff */
[----:B------:R-:W-:Y:S02]  /*0b50*/  ISETP.NE.AND P0, PT, R25, RZ, PT ;  /* 0x000000ff1900720c */ /* 0x000fe40003f05270 */
[----:B------:R-:W-:Y:S02]  /*0b60*/  IADD3 R27, PT, PT, R27, 0x40, RZ ;  /* 0x000000401b1b7810 */ /* 0x000fe40007ffe0ff */
[C---:B------:R-:W-:Y:S02]  /*0b70*/  LEA R30, R5.reuse, R30, 0x6 ;  /* 0x0000001e051e7211 */ /* 0x040fe400078e30ff */
[C---:B------:R-:W-:Y:S02]  /*0b80*/  LEA R28, R5.reuse, R28, 0x6 ;  /* 0x0000001c051c7211 */ /* 0x040fe400078e30ff */
[C---:B------:R-:W-:Y:S02]  /*0b90*/  LEA R26, R5.reuse, R26, 0x6 ;  /* 0x0000001a051a7211 */ /* 0x040fe400078e30ff */
[----:B------:R-:W-:Y:S01]  /*0ba0*/  LEA R24, R5, R24, 0x6 ;  /* 0x0000001805187211 */ /* 0x000fe200078e30ff */
[----:B--2---:R-:W-:Y:S04]  /*0bb0*/  STS [R23], R16 ;  /* 0x0000001017007388 */ /* 0x004fe80000000800 */
[----:B---3--:R-:W-:Y:S01]  /*0bc0*/  STS [R20], R19 ;  /* 0x0000001314007388 */ /* 0x008fe20000000800 */
[----:B------:R-:W-:Y:S06]  /*0bd0*/  BAR.SYNC.DEFER_BLOCKING 0x0 ;  /* 0x0000000000007b1d */ /* 0x000fec0000010000 */
[----:B------:R-:W-:Y:S04]  /*0be0*/  LDS R31, [R22] ;  /* 0x00000000161f7984 */ /* 0x000fe80000000800 */
[----:B------:R-:W0:Y:S04]  /*0bf0*/  LDS.128 R8, [R7] ;  /* 0x0000000007087984 */ /* 0x000e280000000c00 */
[----:B------:R-:W1:Y:S04]  /*0c00*/  LDS R36, [R22+0x40] ;  /* 0x0000400016247984 */ /* 0x000e680000000800 */
[----:B------:R-:W2:Y:S04]  /*0c10*/  LDS R37, [R22+0x80] ;  /* 0x0000800016257984 */ /* 0x000ea80000000800 */
[----:B------:R-:W3:Y:S04]  /*0c20*/  LDS R34, [R22+0xc0] ;  /* 0x0000c00016227984 */ /* 0x000ee80000000800 */
[----:B------:R-:W-:Y:S04]  /*0c30*/  LDS R33, [R22+0x100] ;  /* 0x0001000016217984 */ /* 0x000fe80000000800 */
[----:B------:R-:W4:Y:S04]  /*0c40*/  LDS.128 R12, [R7+0x10] ;  /* 0x00001000070c7984 */ /* 0x000f280000000c00 */
[----:B------:R-:W5:Y:S04]  /*0c50*/  LDS R32, [R22+0x140] ;  /* 0x0001400016207984 */ /* 0x000f680000000800 */
[----:B------:R-:W5:Y:S01]  /*0c60*/  LDS R35, [R22+0x180] ;  /* 0x0001800016237984 */ /* 0x000f620000000800 */
[----:B0-----:R-:W-:-:S03]  /*0c70*/  FFMA R17, R8, R31, R17 ;  /* 0x0000001f08117223 */ /* 0x001fc60000000011 */
[----:B------:R-:W0:Y:S01]  /*0c80*/  LDS R8, [R22+0x1c0] ;  /* 0x0001c00016087984 */ /* 0x000e220000000800 */
[----:B-1----:R-:W-:-:S03]  /*0c90*/  FFMA R36, R36, R9, R17 ;  /* 0x0000000924247223 */ /* 0x002fc60000000011 */
[----:B------:R-:W-:Y:S04]  /*0ca0*/  LDS R31, [R22+0x200] ;  /* 0x00020000161f7984 */ /* 0x000fe80000000800 */
[----:B------:R-:W1:Y:S01]  /*0cb0*/  LDS.128 R16, [R7+0x20] ;  /* 0x0000200007107984 */ /* 0x000e620000000c00 */
[----:B--2---:R-:W-:-:S04]  /*0cc0*/  FFMA R37, R37, R10, R36 ;  /* 0x0000000a25257223 */ /* 0x004fc80000000024 */
[----:B---3--:R-:W-:-:S04]  /*0cd0*/  FFMA R11, R34, R11, R37 ;  /* 0x0000000b220b7223 */ /* 0x008fc80000000025 */
[----:B----4-:R-:W-:Y:S02]  /*0ce0*/  FFMA R11, R12, R33, R11 ;  /* 0x000000210c0b7223 */ /* 0x010fe4000000000b */
[----:B------:R-:W2:Y:S02]  /*0cf0*/  LDS R12, [R22+0x240] ;  /* 0x00024000160c7984 */ /* 0x000ea40000000800 */
[----:B-----5:R-:W-:Y:S02]  /*0d00*/  FFMA R32, R32, R13, R11 ;  /* 0x0000000d20207223 */ /* 0x020fe4000000000b */
[----:B------:R-:W3:Y:S02]  /*0d10*/  LDS R13, [R22+0x280] ;  /* 0x00028000160d7984 */ /* 0x000ee40000000800 */
[----:B------:R-:W-:Y:S02]  /*0d20*/  FFMA R35, R35, R14, R32 ;  /* 0x0000000e23237223 */ /* 0x000fe40000000020 */
[----:B------:R-:W4:Y:S04]  /*0d30*/  LDS R14, [R22+0x2c0] ;  /* 0x0002c000160e7984 */ /* 0x000f280000000800 */
[----:B------:R-:W-:Y:S01]  /*0d40*/  LDS R32, [R22+0x340] ;  /* 0x0003400016207984 */ /* 0x000fe20000000800 */
[----:B0-----:R-:W-:-:S03]  /*0d50*/  FFMA R35, R8, R15, R35 ;  /* 0x0000000f08237223 */ /* 0x001fc60000000023 */
[----:B------:R-:W-:Y:S04]  /*0d60*/  LDS R15, [R22+0x300] ;  /* 0x00030000160f7984 */ /* 0x000fe80000000800 */
[----:B------:R-:W0:Y:S01]  /*0d70*/  LDS.128 R8, [R7+0x30] ;  /* 0x0000300007087984 */ /* 0x000e220000000c00 */
[----:B-1----:R-:W-:-:S03]  /*0d80*/  FFMA R35, R16, R31, R35 ;  /* 0x0000001f10237223 */ /* 0x002fc60000000023 */
[----:B------:R-:W1:Y:S04]  /*0d90*/  LDS R31, [R22+0x380] ;  /* 0x00038000161f7984 */ /* 0x000e680000000800 */
[----:B------:R-:W5:Y:S01]  /*0da0*/  LDS R16, [R22+0x3c0] ;  /* 0x0003c00016107984 */ /* 0x000f620000000800 */
[----:B--2---:R-:W-:-:S04]  /*0db0*/  FFMA R12, R12, R17, R35 ;  /* 0x000000110c0c7223 */ /* 0x004fc80000000023 */
[----:B---3--:R-:W-:-:S04]  /*0dc0*/  FFMA R13, R13, R18, R12 ;  /* 0x000000120d0d7223 */ /* 0x008fc8000000000c */
[----:B----4-:R-:W-:-:S04]  /*0dd0*/  FFMA R13, R14, R19, R13 ;  /* 0x000000130e0d7223 */ /* 0x010fc8000000000d */
[----:B0-----:R-:W-:-:S04]  /*0de0*/  FFMA R13, R8, R15, R13 ;  /* 0x0000000f080d7223 */ /* 0x001fc8000000000d */
[----:B------:R-:W-:-:S04]  /*0df0*/  FFMA R32, R32, R9, R13 ;  /* 0x0000000920207223 */ /* 0x000fc8000000000d */
[----:B-1----:R-:W-:-:S04]  /*0e00*/  FFMA R31, R31, R10, R32 ;  /* 0x0000000a1f1f7223 */ /* 0x002fc80000000020 */
[----:B-----5:R-:W-:Y:S01]  /*0e10*/  FFMA R31, R16, R11, R31 ;  /* 0x0000000b101f7223 */ /* 0x020fe2000000001f */
[----:B------:R-:W-:Y:S06]  /*0e20*/  BAR.SYNC.DEFER_BLOCKING 0x0 ;  /* 0x0000000000007b1d */ /* 0x000fec0000010000 */
[----:B------:R-:W-:Y:S05]  /*0e30*/  @P0 BRA `(.L_x_2) ;  /* 0xfffffff400240947 */ /* 0x000fea000383ffff */
.L_x_1:
[----:B------:R-:W-:-:S13]  /*0e40*/  LOP3.LUT P0, R8, R29, 0x3, RZ, 0xc0, !PT ;  /* 0x000000031d087812 */ /* 0x000fda000780c0ff */
[----:B------:R-:W-:Y:S05]  /*0e50*/  @!P0 BRA `(.L_x_0) ;  /* 0x00000008007c8947 */ /* 0x000fea0003800000 */
[----:B------:R-:W-:Y:S02]  /*0e60*/  ISETP.NE.AND P0, PT, R8, 0x1, PT ;  /* 0x000000010800780c */ /* 0x000fe40003f05270 */
[----:B------:R-:W-:-:S04]  /*0e70*/  LOP3.LUT R29, R29, 0x1, RZ, 0xc0, !PT ;  /* 0x000000011d1d7812 */ /* 0x000fc800078ec0ff */
[----:B------:R-:W-:-:S07]  /*0e80*/  ISETP.NE.U32.AND P1, PT, R29, 0x1, PT ;  /* 0x000000011d00780c */ /* 0x000fce0003f25070 */
[----:B------:R-:W-:Y:S06]  /*0e90*/  @!P0 BRA `(.L_x_3) ;  /* 0x0000000400908947 */ /* 0x000fec0003800000 */
[----:B------:R-:W0:Y:S01]  /*0ea0*/  LDC.64 R22, c[0x0][0x380] ;  /* 0x0000e000ff167b82 */ /* 0x000e220000000a00 */
[C---:B------:R-:W-:Y:S02]  /*0eb0*/  LEA R18, R0.reuse, R3, 0x4 ;  /* 0x0000000300127211 */ /* 0x040fe400078e20ff */
[----:B------:R-:W-:-:S03]  /*0ec0*/  LEA R9, R0, R21, 0x4 ;  /* 0x0000001500097211 */ /* 0x000fc600078e20ff */
[----:B------:R-:W-:Y:S02]  /*0ed0*/  IMAD R13, R18, R5, R4 ;  /* 0x00000005120d7224 */ /* 0x000fe400078e0204 */
[----:B------:R-:W1:Y:S01]  /*0ee0*/  LDC.64 R16, c[0x0][0x388] ;  /* 0x0000e200ff107b82 */ /* 0x000e620000000a00 */
[----:B0-----:R-:W-:-:S05]  /*0ef0*/  IMAD.WIDE R22, R9, 0x4, R22 ;  /* 0x0000000409167825 */ /* 0x001fca00078e0216 */
[----:B------:R-:W2:Y:S01]  /*0f00*/  LDG.E R19, desc[UR8][R22.64] ;  /* 0x0000000816137981 */ /* 0x000ea2000c1e1900 */
[----:B-1----:R-:W-:-:S05]  /*0f10*/  IMAD.WIDE R12, R13, 0x4, R16 ;  /* 0x000000040d0c7825 */ /* 0x002fca00078e0210 */
[----:B------:R-:W3:Y:S01]  /*0f20*/  LDG.E R25, desc[UR8][R12.64] ;  /* 0x000000080c197981 */ /* 0x000ee2000c1e1900 */
[----:B------:R-:W-:-:S04]  /*0f30*/  UIADD3 UR5, UPT, UPT, UR4, 0x400, URZ ;  /* 0x0000040004057890 */ /* 0x000fc8000fffe0ff */
[----:B------:R-:W-:Y:S01]  /*0f40*/  ULEA UR5, UR6, UR5, 0x18 ;  /* 0x0000000506057291 */ /* 0x000fe2000f8ec0ff */
[----:B------:R-:W-:-:S05]  /*0f50*/  LEA R30, R2, R7, 0x2 ;  /* 0x00000007021e7211 */ /* 0x000fca00078e10ff */
[----:B------:R-:W-:-:S04]  /*0f60*/  LEA R20, R2, UR5, 0x2 ;  /* 0x0000000502147c11 */ /* 0x000fc8000f8e10ff */
[----:B------:R-:W-:Y:S02]  /*0f70*/  LEA R32, R3, R20, 0x6 ;  /* 0x0000001403207211 */ /* 0x000fe400078e30ff */
[----:B------:R-:W-:Y:S01]  /*0f80*/  IADD3 R18, PT, PT, R18, 0x10, RZ ;  /* 0x0000001012127810 */ /* 0x000fe20007ffe0ff */
        /* <DEDUP_REMOVED lines=11> */
[----:B------:R-:W5:Y:S04]  /*1040*/  LDS R19, [R20+0x180] ;  /* 0x0001800014137984 */ /* 0x000f680000000800 */
[----:B------:R-:W5:Y:S04]  /*1050*/  LDS R24, [R20+0x1c0] ;  /* 0x0001c00014187984 */ /* 0x000f680000000800 */
[----:B------:R-:W-:Y:S01]  /*1060*/  LDS R36, [R20+0x240] ;  /* 0x0002400014247984 */ /* 0x000fe20000000800 */
[----:B0-----:R-:W-:-:S03]  /*1070*/  FFMA R8, R8, R27, R31 ;  /* 0x0000001b08087223 */ /* 0x001fc6000000001f */
[----:B------:R-:W-:Y:S01]  /*1080*/  LDS R27, [R20+0x200] ;  /* 0x00020000141b7984 */ /* 0x000fe20000000800 */
[----:B-1----:R-:W-:-:S03]  /*1090*/  FFMA R9, R29, R9, R8 ;  /* 0x000000091d097223 */ /* 0x002fc60000000008 */
[----:B------:R-:W-:Y:S01]  /*10a0*/  LDS R29, [R20+0x300] ;  /* 0x00030000141d7984 */ /* 0x000fe20000000800 */
[----:B--2---:R-:W-:-:S03]  /*10b0*/  FFMA R10, R28, R10, R9 ;  /* 0x0000000a1c0a7223 */ /* 0x004fc60000000009 */
[----:B------:R-:W-:Y:S01]  /*10c0*/  LDS R31, [R20+0x380] ;  /* 0x00038000141f7984 */ /* 0x000fe20000000800 */
[----:B---3--:R-:W-:-:S03]  /*10d0*/  FFMA R11, R33, R11, R10 ;  /* 0x0000000b210b7223 */ /* 0x008fc6000000000a */
[----:B------:R-:W-:Y:S04]  /*10e0*/  LDS R33, [R20+0x280] ;  /* 0x0002800014217984 */ /* 0x000fe80000000800 */
[----:B------:R-:W-:Y:S01]  /*10f0*/  LDS R28, [R20+0x3c0] ;  /* 0x0003c000141c7984 */ /* 0x000fe20000000800 */
[----:B----4-:R-:W-:-:S03]  /*1100*/  FFMA R11, R12, R34, R11 ;  /* 0x000000220c0b7223 */ /* 0x010fc6000000000b */
[----:B------:R-:W-:Y:S01]  /*1110*/  LDS R34, [R20+0x2c0] ;  /* 0x0002c00014227984 */ /* 0x000fe20000000800 */
[----:B-----5:R-:W-:Y:S01]  /*1120*/  FFMA R26, R26, R13, R11 ;  /* 0x0000000d1a1a7223 */ /* 0x020fe2000000000b */
[----:B------:R-:W-:Y:S02]  /*1130*/  IMAD R13, R18, R5, R4 ;  /* 0x00000005120d7224 */ /* 0x000fe400078e0204 */
[----:B------:R-:W0:Y:S01]  /*1140*/  LDS.128 R8, [R7+0x20] ;  /* 0x0000200007087984 */ /* 0x000e220000000c00 */
[----:B------:R-:W-:Y:S01]  /*1150*/  FFMA R19, R19, R14, R26 ;  /* 0x0000000e13137223 */ /* 0x000fe2000000001a */
[----:B------:R-:W-:Y:S02]  /*1160*/  IMAD.WIDE R12, R13, 0x4, R16 ;  /* 0x000000040d0c7825 */ /* 0x000fe400078e0210 */
[----:B------:R-:W-:Y:S02]  /*1170*/  LDS R26, [R20+0x340] ;  /* 0x00034000141a7984 */ /* 0x000fe40000000800 */
[----:B------:R-:W-:-:S02]  /*1180*/  FFMA R35, R24, R15, R19 ;  /* 0x0000000f18237223 */ /* 0x000fc40000000013 */
[----:B------:R-:W1:Y:S01]  /*1190*/  LDS.128 R16, [R7+0x30] ;  /* 0x0000300007107984 */ /* 0x000e620000000c00 */
[----:B------:R-:W-:Y:S06]  /*11a0*/  BAR.SYNC.DEFER_BLOCKING 0x0 ;  /* 0x0000000000007b1d */ /* 0x000fec0000010000 */
[----:B------:R-:W2:Y:S04]  /*11b0*/  LDG.E R23, desc[UR8][R22.64+0x40] ;  /* 0x0000400816177981 */ /* 0x000ea8000c1e1900 */
[----:B------:R-:W3:Y:S01]  /*11c0*/  LDG.E R37, desc[UR8][R12.64] ;  /* 0x000000080c257981 */ /* 0x000ee2000c1e1900 */
[----:B0-----:R-:W-:-:S04]  /*11d0*/  FFMA R35, R8, R27, R35 ;  /* 0x0000001b08237223 */ /* 0x001fc80000000023 */
[----:B------:R-:W-:-:S04]  /*11e0*/  FFMA R36, R36, R9, R35 ;  /* 0x0000000924247223 */ /* 0x000fc80000000023 */
[----:B------:R-:W-:-:S04]  /*11f0*/  FFMA R33, R33, R10, R36 ;  /* 0x0000000a21217223 */ /* 0x000fc80000000024 */
[----:B------:R-:W-:-:S04]  /*1200*/  FFMA R33, R34, R11, R33 ;  /* 0x0000000b22217223 */ /* 0x000fc80000000021 */
[----:B-1----:R-:W-:-:S04]  /*1210*/  FFMA R29, R16, R29, R33 ;  /* 0x0000001d101d7223 */ /* 0x002fc80000000021 */
[----:B------:R-:W-:-:S04]  /*1220*/  FFMA R26, R26, R17, R29 ;  /* 0x000000111a1a7223 */ /* 0x000fc8000000001d */
[----:B------:R-:W-:-:S04]  /*1230*/  FFMA R31, R31, R18, R26 ;  /* 0x000000121f1f7223 */ /* 0x000fc8000000001a */
[----:B------:R-:W-:Y:S01]  /*1240*/  FFMA R33, R28, R19, R31 ;  /* 0x000000131c217223 */ /* 0x000fe2000000001f */
        /* <DEDUP_REMOVED lines=14> */
[----:B------:R-:W-:Y:S04]  /*1330*/  LDS R31, [R20+0x200] ;  /* 0x00020000141f7984 */ /* 0x000fe80000000800 */
[----:B------:R-:W5:Y:S01]  /*1340*/  LDS.128 R16, [R7+0x20] ;  /* 0x0000200007107984 */ /* 0x000f620000000c00 */
[----:B0-----:R-:W-:-:S03]  /*1350*/  FFMA R25, R12, R25, R33 ;  /* 0x000000190c197223 */ /* 0x001fc60000000021 */
[----:B------:R-:W0:Y:S01]  /*1360*/  LDS R28, [R20+0x240] ;  /* 0x00024000141c7984 */ /* 0x000e220000000800 */
[----:B-1----:R-:W-:-:S03]  /*1370*/  FFMA R24, R24, R13, R25 ;  /* 0x0000000d18187223 */ /* 0x002fc60000000019 */
[----:B------:R-:W1:Y:S01]  /*1380*/  LDS R25, [R20+0x280] ;  /* 0x0002800014197984 */ /* 0x000e620000000800 */
[----:B--2---:R-:W-:-:S03]  /*1390*/  FFMA R27, R27, R14, R24 ;  /* 0x0000000e1b1b7223 */ /* 0x004fc60000000018 */
[----:B------:R-:W2:Y:S01]  /*13a0*/  LDS R24, [R20+0x2c0] ;  /* 0x0002c00014187984 */ /* 0x000ea20000000800 */
[----:B---3--:R-:W-:-:S03]  /*13b0*/  FFMA R33, R22, R15, R27 ;  /* 0x0000000f16217223 */ /* 0x008fc6000000001b */
[----:B------:R-:W-:Y:S04]  /*13c0*/  LDS R27, [R20+0x300] ;  /* 0x00030000141b7984 */ /* 0x000fe80000000800 */
[----:B------:R-:W3:Y:S01]  /*13d0*/  LDS.128 R12, [R7+0x30] ;  /* 0x00003000070c7984 */ /* 0x000ee20000000c00 */
[----:B----4-:R-:W-:-:S03]  /*13e0*/  FFMA R33, R8, R23, R33 ;  /* 0x0000001708217223 */ /* 0x010fc60000000021 */
[----:B------:R-:W4:Y:S04]  /*13f0*/  LDS R22, [R20+0x340] ;  /* 0x0003400014167984 */ /* 0x000f280000000800 */
[----:B------:R-:W4:Y:S01]  /*1400*/  LDS R23, [R20+0x380] ;  /* 0x0003800014177984 */ /* 0x000f220000000800 */
[----:B-----5:R-:W-:-:S03]  /*1410*/  FFMA R30, R30, R9, R33 ;  /* 0x000000091e1e7223 */ /* 0x020fc60000000021 */
[----:B------:R-:W5:Y:S01]  /*1420*/  LDS R8, [R20+0x3c0] ;  /* 0x0003c00014087984 */ /* 0x000f620000000800 */
[----:B------:R-:W-:-:S04]  /*1430*/  FFMA R29, R29, R10, R30 ;  /* 0x0000000a1d1d7223 */ /* 0x000fc8000000001e */
[----:B------:R-:W-:-:S04]  /*1440*/  FFMA R11, R26, R11, R29 ;  /* 0x0000000b1a0b7223 */ /* 0x000fc8000000001d */
[----:B------:R-:W-:-:S04]  /*1450*/  FFMA R11, R16, R31, R11 ;  /* 0x0000001f100b7223 */ /* 0x000fc8000000000b */
[----:B0-----:R-:W-:-:S04]  /*1460*/  FFMA R28, R28, R17, R11 ;  /* 0x000000111c1c7223 */ /* 0x001fc8000000000b */
[----:B-1----:R-:W-:-:S04]  /*1470*/  FFMA R25, R25, R18, R28 ;  /* 0x0000001219197223 */ /* 0x002fc8000000001c */
[----:B--2---:R-:W-:-:S04]  /*1480*/  FFMA R19, R24, R19, R25 ;  /* 0x0000001318137223 */ /* 0x004fc80000000019 */
[----:B---3--:R-:W-:-:S04]  /*1490*/  FFMA R19, R12, R27, R19 ;  /* 0x0000001b0c137223 */ /* 0x008fc80000000013 */
[----:B----4-:R-:W-:-:S04]  /*14a0*/  FFMA R22, R22, R13, R19 ;  /* 0x0000000d16167223 */ /* 0x010fc80000000013 */
[----:B------:R-:W-:-:S04]  /*14b0*/  FFMA R23, R23, R14, R22 ;  /* 0x0000000e17177223 */ /* 0x000fc80000000016 */
[----:B-----5:R-:W-:Y:S01]  /*14c0*/  FFMA R31, R8, R15, R23 ;  /* 0x0000000f081f7223 */ /* 0x020fe20000000017 */
[----:B------:R-:W-:Y:S06]  /*14d0*/  BAR.SYNC.DEFER_BLOCKING 0x0 ;  /* 0x0000000000007b1d */ /* 0x000fec0000010000 */
.L_x_3:
[----:B------:R-:W-:Y:S05]  /*14e0*/  @P1 BRA `(.L_x_0) ;  /* 0x0000000000d81947 */ /* 0x000fea0003800000 */
[----:B------:R-:W0:Y:S01]  /*14f0*/  LDC.64 R8, c[0x0][0x380] ;  /* 0x0000e000ff087b82 */ /* 0x000e220000000a00 */
[C---:B------:R-:W-:Y:S02]  /*1500*/  LEA R10, R0.reuse, R3, 0x4 ;  /* 0x00000003000a7211 */ /* 0x040fe400078e20ff */
[----:B------:R-:W-:-:S03]  /*1510*/  LEA R21, R0, R21, 0x4 ;  /* 0x0000001500157211 */ /* 0x000fc600078e20ff */
[----:B------:R-:W-:Y:S02]  /*1520*/  IMAD R11, R10, R5, R4 ;  /* 0x000000050a0b7224 */ /* 0x000fe400078e0204 */
[----:B------:R-:W1:Y:S01]  /*1530*/  LDC.64 R12, c[0x0][0x388] ;  /* 0x0000e200ff0c7b82 */ /* 0x000e620000000a00 */
[----:B0-----:R-:W-:-:S05]  /*1540*/  IMAD.WIDE R8, R21, 0x4, R8 ;  /* 0x0000000415087825 */ /* 0x001fca00078e0208 */
[----:B------:R-:W2:Y:S01]  /*1550*/  LDG.E R14, desc[UR8][R8.64] ;  /* 0x00000008080e7981 */ /* 0x000ea2000c1e1900 */
[----:B-1----:R-:W-:-:S06]  /*1560*/  IMAD.WIDE R12, R11, 0x4, R12 ;  /* 0x000000040b0c7825 */ /* 0x002fcc00078e020c */
[----:B------:R-:W3:Y:S01]  /*1570*/  LDG.E R12, desc[UR8][R12.64] ;  /* 0x000000080c0c7981 */ /* 0x000ee2000c1e1900 */
[----:B------:R-:W-:-:S04]  /*1580*/  UIADD3 UR4, UPT, UPT, UR4, 0x400, URZ ;  /* 0x0000040004047890 */ /* 0x000fc8000fffe0ff */
[----:B------:R-:W-:Y:S01]  /*1590*/  ULEA UR4, UR6, UR4, 0x18 ;  /* 0x0000000406047291 */ /* 0x000fe2000f8ec0ff */
[----:B------:R-:W-:-:S05]  /*15a0*/  LEA R15, R2, R7, 0x2 ;  /* 0x00000007020f7211 */ /* 0x000fca00078e10ff */
[----:B------:R-:W-:-:S04]  /*15b0*/  LEA R0, R2, UR4, 0x2 ;  /* 0x0000000402007c11 */ /* 0x000fc8000f8e10ff */
        /* <DEDUP_REMOVED lines=26> */
[----:B------:R-:W4:Y:S01]  /*1760*/  LDS R10, [R0+0x340] ;  /* 0x00034000000a7984 */ /* 0x000f220000000800 */
[----:B-----5:R-:W-:-:S03]  /*1770*/  FFMA R2, R2, R17, R3 ;  /* 0x0000001102027223 */ /* 0x020fc60000000003 */
[----:B------:R-:W5:Y:S04]  /*1780*/  LDS R16, [R0+0x380] ;  /* 0x0003800000107984 */ /* 0x000f680000000800 */
        /* <DEDUP_REMOVED lines=9> */
[----:B-----5:R-:W-:-:S04]  /*1820*/  FFMA R16, R16, R30, R9 ;  /* 0x0000001e10107223 */ /* 0x020fc80000000009 */
[----:B------:R-:W-:Y:S01]  /*1830*/  FFMA R31, R3, R31, R16 ;  /* 0x0000001f031f7223 */ /* 0x000fe20000000010 */
[----:B------:R-:W-:Y:S06]  /*1840*/  BAR.SYNC.DEFER_BLOCKING 0x0 ;  /* 0x0000000000007b1d */ /* 0x000fec0000010000 */
.L_x_0:
[----:B------:R-:W0:Y:S01]  /*1850*/  LDC.64 R2, c[0x0][0x390] ;  /* 0x0000e400ff027b82 */ /* 0x000e220000000a00 */
[----:B------:R-:W-:-:S04]  /*1860*/  IMAD R5, R6, R5, R4 ;  /* 0x0000000506057224 */ /* 0x000fc800078e0204 */
[----:B0-----:R-:W-:-:S05]  /*1870*/  IMAD.WIDE R2, R5, 0x4, R2 ;  /* 0x0000000405027825 */ /* 0x001fca00078e0202 */
[----:B------:R-:W-:Y:S01]  /*1880*/  STG.E desc[UR8][R2.64], R31 ;  /* 0x0000001f02007986 */ /* 0x000fe2000c101908 */
[----:B------:R-:W-:Y:S05]  /*1890*/  EXIT ;  /* 0x000000000000794d */ /* 0x000fea0003800000 */
.L_x_4:
[----:B------:R-:W-:-:S00]  /*18a0*/  BRA `(.L_x_4) ;  /* 0xfffffffc00fc7947 */ /* 0x000fc0000383ffff */
[----:B------:R-:W-:-:S00]  /*18b0*/  NOP ;  /* 0x0000000000007918 */ /* 0x000fc00000000000 */
        /* <DEDUP_REMOVED lines=12> */
.L_x_5:


//--------------------- .nv.shared._Z14matrixMulTiledPfS_S_i --------------------------
	.section	.nv.shared._Z14matrixMulTiledPfS_S_i,"aw",@nobits
	.sectionflags	@""
	.align	4
.nv.shared._Z14matrixMulTiledPfS_S_i:
	.zero		3072


//--------------------- .nv.shared.reserved.0     --------------------------
	.section	.nv.shared.reserved.0,"aw",@nobits
	.weak		__nv_reservedSMEM_offset_0_alias
	.size		__nv_reservedSMEM_offset_0_alias, 0, 64
	.other		__nv_reservedSMEM_offset_0_alias,@"STO_CUDA_RESERVED_SHARED STV_DEFAULT"
__nv_reservedSMEM_offset_0_alias:
	.zero		0
	.zero		64


//--------------------- .nv.constant0._Z14matrixMulTiledPfS_S_i --------------------------
	.section	.nv.constant0._Z14matrixMulTiledPfS_S_i,"a",@progbits
	.sectionflags	@""
	.align	4
.nv.constant0._Z14matrixMulTiledPfS_S_i:
	.zero		924


//--------------------- SYMBOLS --------------------------

	.type		.nv.reservedSmem.offset0,@object
	.size		.nv.reservedSmem.offset0,0x4
	.type		.nv.reservedSmem.cap,@object
	.size		.nv.reservedSmem.cap,0x4
